	.headerflags	@"EF_CUDA_TEXMODE_UNIFIED EF_CUDA_64BIT_ADDRESS EF_CUDA_ACCELERATORS EF_CUDA_SM90 EF_CUDA_VIRTUAL_SM(EF_CUDA_SM90)"
	.elftype	@"ET_EXEC"


//--------------------- .nv.info                  --------------------------
	.section	.nv.info,"",@"SHT_CUDA_INFO"
	.align	4


	//----- nvinfo : EIATTR_REGCOUNT
	.align		4
        /*0000*/ 	.byte	0x04, 0x2f
        /*0002*/ 	.short	(.L_3 - .L_2)
	.align		4
.L_2:
        /*0004*/ 	.word	index@(triton_poi_fused__native_batch_norm_legit_no_training_relu_8)
        /*0008*/ 	.word	0x00000020


	//----- nvinfo : EIATTR_MIN_STACK_SIZE
	.align		4
.L_3:
        /*000c*/ 	.byte	0x04, 0x12
        /*000e*/ 	.short	(.L_5 - .L_4)
	.align		4
.L_4:
        /*0010*/ 	.word	index@(triton_poi_fused__native_batch_norm_legit_no_training_relu_8)
        /*0014*/ 	.word	0x00000000


	//----- nvinfo : EIATTR_FRAME_SIZE
	.align		4
.L_5:
        /*0018*/ 	.byte	0x04, 0x11
        /*001a*/ 	.short	(.L_7 - .L_6)
	.align		4
.L_6:
        /*001c*/ 	.word	index@(triton_poi_fused__native_batch_norm_legit_no_training_relu_8)
        /*0020*/ 	.word	0x00000000


	//----- nvinfo : EIATTR_MIN_STACK_SIZE
	.align		4
.L_7:
        /*0024*/ 	.byte	0x04, 0x12
        /*0026*/ 	.short	(.L_9 - .L_8)
	.align		4
.L_8:
        /*0028*/ 	.word	index@(triton_poi_fused__native_batch_norm_legit_no_training_relu_8)
        /*002c*/ 	.word	0x00000000
.L_9:


//--------------------- .nv.info.triton_poi_fused__native_batch_norm_legit_no_training_relu_8 --------------------------
	.section	.nv.info.triton_poi_fused__native_batch_norm_legit_no_training_relu_8,"",@"SHT_CUDA_INFO"
	.sectionflags	@""
	.align	4


	//----- nvinfo : EIATTR_CUDA_API_VERSION
	.align		4
        /*0000*/ 	.byte	0x04, 0x37
        /*0002*/ 	.short	(.L_11 - .L_10)
.L_10:
        /*0004*/ 	.word	0x0000007c


	//----- nvinfo : EIATTR_KPARAM_INFO
	.align		4
.L_11:
        /*0008*/ 	.byte	0x04, 0x17
        /*000a*/ 	.short	(.L_13 - .L_12)
.L_12:
        /*000c*/ 	.word	0x00000000
        /*0010*/ 	.short	0x0007
        /*0012*/ 	.short	0x0034
        /*0014*/ 	.byte	0x00, 0xf0, 0x11, 0x00


	//----- nvinfo : EIATTR_KPARAM_INFO
	.align		4
.L_13:
        /*0018*/ 	.byte	0x04, 0x17
        /*001a*/ 	.short	(.L_15 - .L_14)
.L_14:
        /*001c*/ 	.word	0x00000000
        /*0020*/ 	.short	0x0006
        /*0022*/ 	.short	0x0030
        /*0024*/ 	.byte	0x00, 0xf0, 0x11, 0x00


	//----- nvinfo : EIATTR_KPARAM_INFO
	.align		4
.L_15:
        /*0028*/ 	.byte	0x04, 0x17
        /*002a*/ 	.short	(.L_17 - .L_16)
.L_16:
        /*002c*/ 	.word	0x00000000
        /*0030*/ 	.short	0x0005
        /*0032*/ 	.short	0x0028
        /*0034*/ 	.byte	0x00, 0xf4, 0x21, 0x00


	//----- nvinfo : EIATTR_KPARAM_INFO
	.align		4
.L_17:
        /*0038*/ 	.byte	0x04, 0x17
        /*003a*/ 	.short	(.L_19 - .L_18)
.L_18:
        /*003c*/ 	.word	0x00000000
        /*0040*/ 	.short	0x0004
        /*0042*/ 	.short	0x0020
        /*0044*/ 	.byte	0x00, 0xf4, 0x21, 0x00


	//----- nvinfo : EIATTR_KPARAM_INFO
	.align		4
.L_19:
        /*0048*/ 	.byte	0x04, 0x17
        /*004a*/ 	.short	(.L_21 - .L_20)
.L_20:
        /*004c*/ 	.word	0x00000000
        /*0050*/ 	.short	0x0003
        /*0052*/ 	.short	0x0018
        /*0054*/ 	.byte	0x00, 0xf4, 0x21, 0x00


	//----- nvinfo : EIATTR_KPARAM_INFO
	.align		4
.L_21:
        /*0058*/ 	.byte	0x04, 0x17
        /*005a*/ 	.short	(.L_23 - .L_22)
.L_22:
        /*005c*/ 	.word	0x00000000
        /*0060*/ 	.short	0x0002
        /*0062*/ 	.short	0x0010
        /*0064*/ 	.byte	0x00, 0xf4, 0x21, 0x00


	//----- nvinfo : EIATTR_KPARAM_INFO
	.align		4
.L_23:
        /*0068*/ 	.byte	0x04, 0x17
        /*006a*/ 	.short	(.L_25 - .L_24)
.L_24:
        /*006c*/ 	.word	0x00000000
        /*0070*/ 	.short	0x0001
        /*0072*/ 	.short	0x0008
        /*0074*/ 	.byte	0x00, 0xf4, 0x21, 0x00


	//----- nvinfo : EIATTR_KPARAM_INFO
	.align		4
.L_25:
        /*0078*/ 	.byte	0x04, 0x17
        /*007a*/ 	.short	(.L_27 - .L_26)
.L_26:
        /*007c*/ 	.word	0x00000000
        /*0080*/ 	.short	0x0000
        /*0082*/ 	.short	0x0000
        /*0084*/ 	.byte	0x00, 0xf4, 0x21, 0x00


	//----- nvinfo : EIATTR_SPARSE_MMA_MASK
	.align		4
.L_27:
        /*0088*/ 	.byte	0x03, 0x50
        /*008a*/ 	.short	0x0000


	//----- nvinfo : EIATTR_MAXREG_COUNT
	.align		4
        /*008c*/ 	.byte	0x03, 0x1b
        /*008e*/ 	.short	0x00ff


	//----- nvinfo : EIATTR_EXIT_INSTR_OFFSETS
	.align		4
        /*0090*/ 	.byte	0x04, 0x1c
        /*0092*/ 	.short	(.L_29 - .L_28)


	//   ....[0]....
.L_28:
        /*0094*/ 	.word	0x00000bf0


	//   ....[1]....
        /*0098*/ 	.word	0x00000cc0


	//----- nvinfo : EIATTR_REQNTID
	.align		4
.L_29:
        /*009c*/ 	.byte	0x04, 0x10
        /*009e*/ 	.short	(.L_31 - .L_30)
.L_30:
        /*00a0*/ 	.word	0x00000080
        /*00a4*/ 	.word	0x00000001
        /*00a8*/ 	.word	0x00000001


	//----- nvinfo : EIATTR_CBANK_PARAM_SIZE
	.align		4
.L_31:
        /*00ac*/ 	.byte	0x03, 0x19
        /*00ae*/ 	.short	0x0038


	//----- nvinfo : EIATTR_PARAM_CBANK
	.align		4
        /*00b0*/ 	.byte	0x04, 0x0a
        /*00b2*/ 	.short	(.L_33 - .L_32)
	.align		4
.L_32:
        /*00b4*/ 	.word	index@(.nv.constant0.triton_poi_fused__native_batch_norm_legit_no_training_relu_8)
        /*00b8*/ 	.short	0x0210
        /*00ba*/ 	.short	0x0038


	//----- nvinfo : EIATTR_SW_WAR
	.align		4
.L_33:
        /*00bc*/ 	.byte	0x04, 0x36
        /*00be*/ 	.short	(.L_35 - .L_34)
.L_34:
        /*00c0*/ 	.word	0x00000008
.L_35:


//--------------------- .nv.callgraph             --------------------------
	.section	.nv.callgraph,"",@"SHT_CUDA_CALLGRAPH"
	.align	4
	.sectionentsize	8
	.align		4
        /*0000*/ 	.word	0x00000000
	.align		4
        /*0004*/ 	.word	0xffffffff
	.align		4
        /*0008*/ 	.word	0x00000000
	.align		4
        /*000c*/ 	.word	0xfffffffe
	.align		4
        /*0010*/ 	.word	0x00000000
	.align		4
        /*0014*/ 	.word	0xfffffffd
	.align		4
        /*0018*/ 	.word	0x00000000
	.align		4
        /*001c*/ 	.word	0xfffffffc


//--------------------- .nv.constant4             --------------------------
	.section	.nv.constant4,"a",@progbits
	.align	8
	.align		8
.nv.constant4:
        /*0000*/ 	.dword	_$_str
	.align		8
        /*0008*/ 	.dword	_$_str_$_2


//--------------------- .text.triton_poi_fused__native_batch_norm_legit_no_training_relu_8 --------------------------
	.section	.text.triton_poi_fused__native_batch_norm_legit_no_training_relu_8,"ax",@progbits
	.sectionflags	@"SHF_BARRIERS=1"
	.align	128
        .global         triton_poi_fused__native_batch_norm_legit_no_training_relu_8
        .type           triton_poi_fused__native_batch_norm_legit_no_training_relu_8,@function
        .size           triton_poi_fused__native_batch_norm_legit_no_training_relu_8,(.L_x_1 - triton_poi_fused__native_batch_norm_legit_no_training_relu_8)
        .other          triton_poi_fused__native_batch_norm_legit_no_training_relu_8,@"STO_CUDA_ENTRY STV_DEFAULT"
triton_poi_fused__native_batch_norm_legit_no_training_relu_8:
.text.triton_poi_fused__native_batch_norm_legit_no_training_relu_8:
[----:B------:R-:W0:Y:S01]  /*0000*/  LDC R1, c[0x0][0x28] ;  /* 0x00000a00ff017b82 */ /* 0x000e220000000800 */
[----:B------:R-:W1:Y:S07]  /*0010*/  S2R R2, SR_CTAID.Y ;  /* 0x0000000000027919 */ /* 0x000e6e0000002600 */
[----:B------:R-:W2:Y:S01]  /*0020*/  LDC.64 R8, c[0x0][0x220] ;  /* 0x00008800ff087b82 */ /* 0x000ea20000000a00 */
[----:B------:R-:W-:Y:S01]  /*0030*/  CS2R R6, SRZ ;  /* 0x0000000000067805 */ /* 0x000fe2000001ff00 */
[----:B------:R-:W-:Y:S01]  /*0040*/  ULDC.64 UR6, c[0x0][0x208] ;  /* 0x0000820000067ab9 */ /* 0x000fe20000000a00 */
[----:B------:R-:W3:Y:S01]  /*0050*/  S2R R20, SR_TID.X ;  /* 0x0000000000147919 */ /* 0x000ee20000002100 */
[----:B------:R-:W4:Y:S04]  /*0060*/  S2R R10, SR_CTAID.X ;  /* 0x00000000000a7919 */ /* 0x000f280000002500 */
[----:B------:R-:W5:Y:S08]  /*0070*/  LDC.64 R22, c[0x0][0x210] ;  /* 0x00008400ff167b82 */ /* 0x000f700000000a00 */
[----:B------:R-:W4:Y:S01]  /*0080*/  LDC.64 R26, c[0x0][0x218] ;  /* 0x00008600ff1a7b82 */ /* 0x000f220000000a00 */
[----:B-1----:R-:W-:-:S02]  /*0090*/  IMAD.SHL.U32 R2, R2, 0x40, RZ ;  /* 0x0000004002027824 */ /* 0x002fc400078e00ff */
[----:B---3--:R-:W-:-:S05]  /*00a0*/  IMAD.SHL.U32 R3, R20, 0x4, RZ ;  /* 0x0000000414037824 */ /* 0x008fca00078e00ff */
[----:B------:R-:W-:-:S04]  /*00b0*/  LOP3.LUT R21, R2, 0x3c, R3, 0xf8, !PT ;  /* 0x0000003c02157812 */ /* 0x000fc800078ef803 */
[C---:B------:R-:W-:Y:S01]  /*00c0*/  ISETP.GE.AND P0, PT, R21.reuse, 0x300, PT ;  /* 0x000003001500780c */ /* 0x040fe20003f06270 */
[----:B------:R-:W-:-:S05]  /*00d0*/  IMAD.HI R0, R21, 0x2aaaaaab, RZ ;  /* 0x2aaaaaab15007827 */ /* 0x000fca00078e02ff */
[----:B------:R-:W-:-:S04]  /*00e0*/  SHF.R.U32.HI R5, RZ, 0x1f, R0 ;  /* 0x0000001fff057819 */ /* 0x000fc80000011600 */
[----:B------:R-:W-:Y:S02]  /*00f0*/  LEA.HI.SX32 R12, R0, R5, 0x1b ;  /* 0x00000005000c7211 */ /* 0x000fe400078fdaff */
[----:B------:R-:W-:-:S03]  /*0100*/  CS2R R4, SRZ ;  /* 0x0000000000047805 */ /* 0x000fc6000001ff00 */
[----:B------:R-:W-:-:S04]  /*0110*/  IMAD R21, R12, -0xc0, R21 ;  /* 0xffffff400c157824 */ /* 0x000fc800078e0215 */
[----:B--2---:R-:W-:-:S05]  /*0120*/  IMAD.WIDE R8, R21, 0x4, R8 ;  /* 0x0000000415087825 */ /* 0x004fca00078e0208 */
[----:B------:R1:W2:Y:S01]  /*0130*/  @!P0 LDG.E.EL.128 R4, desc[UR6][R8.64] ;  /* 0x0000000608048981 */ /* 0x0002a2000c2e1d00 */
[----:B------:R-:W-:Y:S01]  /*0140*/  SHF.R.U32.HI R11, RZ, 0x4, R20 ;  /* 0x00000004ff0b7819 */ /* 0x000fe20000011614 */
[----:B----4-:R-:W-:Y:S01]  /*0150*/  IMAD.SHL.U32 R0, R10, 0x10, RZ ;  /* 0x000000100a007824 */ /* 0x010fe200078e00ff */
[----:B------:R-:W-:Y:S01]  /*0160*/  CS2R R14, SRZ ;  /* 0x00000000000e7805 */ /* 0x000fe2000001ff00 */
[----:B------:R-:W-:Y:S01]  /*0170*/  IMAD R12, R12, 0xc00, R21 ;  /* 0x00000c000c0c7824 */ /* 0x000fe200078e0215 */
[----:B------:R-:W-:Y:S02]  /*0180*/  SGXT.U32 R11, R11, 0x3 ;  /* 0x000000030b0b781a */ /* 0x000fe40000000000 */
[----:B------:R-:W-:Y:S01]  /*0190*/  CS2R R18, SRZ ;  /* 0x0000000000127805 */ /* 0x000fe2000001ff00 */
[----:B0-----:R-:W-:Y:S01]  /*01a0*/  IMAD.WIDE R26, R21, 0x4, R26 ;  /* 0x00000004151a7825 */ /* 0x001fe200078e021a */
[----:B------:R-:W-:Y:S02]  /*01b0*/  LOP3.LUT R10, R0, 0x8, R11, 0xfe, !PT ;  /* 0x00000008000a7812 */ /* 0x000fe400078efe0b */
[----:B-1----:R-:W-:-:S02]  /*01c0*/  CS2R R8, SRZ ;  /* 0x0000000000087805 */ /* 0x002fc4000001ff00 */
[----:B------:R-:W-:Y:S02]  /*01d0*/  LOP3.LUT R11, R0, R11, RZ, 0xfc, !PT ;  /* 0x0000000b000b7212 */ /* 0x000fe400078efcff */
[----:B------:R-:W-:Y:S02]  /*01e0*/  ISETP.LT.AND P2, PT, R10, 0x10, !P0 ;  /* 0x000000100a00780c */ /* 0x000fe40004741270 */
[C---:B------:R-:W-:Y:S01]  /*01f0*/  ISETP.LT.AND P1, PT, R11.reuse, 0x10, !P0 ;  /* 0x000000100b00780c */ /* 0x040fe20004721270 */
[----:B------:R-:W-:Y:S01]  /*0200*/  IMAD R25, R11, 0xc0, R12 ;  /* 0x000000c00b197824 */ /* 0x000fe200078e020c */
[----:B------:R-:W-:Y:S02]  /*0210*/  CS2R R10, SRZ ;  /* 0x00000000000a7805 */ /* 0x000fe4000001ff00 */
[----:B------:R-:W-:Y:S01]  /*0220*/  CS2R R12, SRZ ;  /* 0x00000000000c7805 */ /* 0x000fe2000001ff00 */
[C---:B------:R-:W-:Y:S02]  /*0230*/  VIADD R17, R25.reuse, 0x600 ;  /* 0x0000060019117836 */ /* 0x040fe40000000000 */
[----:B-----5:R-:W-:-:S03]  /*0240*/  IMAD.WIDE R24, R25, 0x4, R22 ;  /* 0x0000000419187825 */ /* 0x020fc600078e0216 */
[----:B------:R0:W3:Y:S01]  /*0250*/  @!P0 LDG.E.EL.128 R12, desc[UR6][R26.64] ;  /* 0x000000061a0c8981 */ /* 0x0000e2000c2e1d00 */
[----:B------:R-:W-:Y:S01]  /*0260*/  IMAD.WIDE R22, R17, 0x4, R22 ;  /* 0x0000000411167825 */ /* 0x000fe200078e0216 */
[----:B------:R-:W-:Y:S02]  /*0270*/  CS2R R16, SRZ ;  /* 0x0000000000107805 */ /* 0x000fe4000001ff00 */
[----:B------:R-:W3:Y:S04]  /*0280*/  @P1 LDG.E.EL.128 R8, desc[UR6][R24.64] ;  /* 0x0000000618081981 */ /* 0x000ee8000c2e1d00 */
[----:B------:R1:W4:Y:S01]  /*0290*/  @P2 LDG.E.EL.128 R16, desc[UR6][R22.64] ;  /* 0x0000000616102981 */ /* 0x000322000c2e1d00 */
[----:B0-----:R-:W0:Y:S01]  /*02a0*/  LDC.64 R26, c[0x0][0x228] ;  /* 0x00008a00ff1a7b82 */ /* 0x001e220000000a00 */
[----:B--2---:R-:W-:-:S06]  /*02b0*/  FADD R28, R4, 0.0010000000474974513054 ;  /* 0x3a83126f041c7421 */ /* 0x004fcc0000000000 */
[----:B------:R-:W2:Y:S01]  /*02c0*/  MUFU.SQRT R28, R28 ;  /* 0x0000001c001c7308 */ /* 0x000ea20000002000 */
[----:B------:R-:W-:Y:S01]  /*02d0*/  FADD R6, R6, 0.0010000000474974513054 ;  /* 0x3a83126f06067421 */ /* 0x000fe20000000000 */
[----:B------:R-:W-:Y:S01]  /*02e0*/  FADD R7, R7, 0.0010000000474974513054 ;  /* 0x3a83126f07077421 */ /* 0x000fe20000000000 */
[----:B------:R-:W-:-:S05]  /*02f0*/  FADD R5, R5, 0.0010000000474974513054 ;  /* 0x3a83126f05057421 */ /* 0x000fca0000000000 */
[----:B-1----:R-:W1:Y:S01]  /*0300*/  MUFU.SQRT R23, R6 ;  /* 0x0000000600177308 */ /* 0x002e620000002000 */
[----:B--2---:R-:W-:-:S07]  /*0310*/  FSETP.GT.AND P6, PT, R28, 8.50705917302346158658e+37, PT ;  /* 0x7e8000001c00780b */ /* 0x004fce0003fc4000 */
[----:B------:R2:W5:Y:S01]  /*0320*/  MUFU.SQRT R29, R5 ;  /* 0x00000005001d7308 */ /* 0x0005620000002000 */
[----:B------:R-:W-:-:S07]  /*0330*/  FSETP.GEU.AND P1, PT, R28, 1.175494350822287508e-38, PT ;  /* 0x008000001c00780b */ /* 0x000fce0003f2e000 */
[----:B------:R-:W0:Y:S01]  /*0340*/  MUFU.SQRT R7, R7 ;  /* 0x0000000700077308 */ /* 0x000e220000002000 */
[----:B------:R-:W-:Y:S01]  /*0350*/  IMAD.MOV.U32 R4, RZ, RZ, 0x3e800000 ;  /* 0x3e800000ff047424 */ /* 0x000fe200078e00ff */
[----:B-1----:R-:W-:Y:S01]  /*0360*/  FSETP.GT.AND P4, PT, R23, 8.50705917302346158658e+37, PT ;  /* 0x7e8000001700780b */ /* 0x002fe20003f84000 */
[----:B------:R-:W-:-:S03]  /*0370*/  @P6 FMUL R28, R28, 0.25 ;  /* 0x3e8000001c1c6820 */ /* 0x000fc60000400000 */
[----:B--2---:R-:W-:Y:S02]  /*0380*/  FSEL R5, R4, 1, P6 ;  /* 0x3f80000004057808 */ /* 0x004fe40003000000 */
[----:B-----5:R-:W-:Y:S01]  /*0390*/  FSETP.GT.AND P2, PT, R29, 8.50705917302346158658e+37, PT ;  /* 0x7e8000001d00780b */ /* 0x020fe20003f44000 */
[----:B------:R-:W-:Y:S01]  /*03a0*/  @!P1 FMUL R28, R28, 16777216 ;  /* 0x4b8000001c1c9820 */ /* 0x000fe20000400000 */
[----:B------:R-:W-:Y:S01]  /*03b0*/  FSETP.GEU.AND P5, PT, R23, 1.175494350822287508e-38, PT ;  /* 0x008000001700780b */ /* 0x000fe20003fae000 */
[----:B------:R-:W-:Y:S01]  /*03c0*/  @!P1 FMUL R5, R5, 16777216 ;  /* 0x4b80000005059820 */ /* 0x000fe20000400000 */
[----:B0-----:R-:W-:Y:S02]  /*03d0*/  FSETP.GT.AND P6, PT, R7, 8.50705917302346158658e+37, PT ;  /* 0x7e8000000700780b */ /* 0x001fe40003fc4000 */
[----:B------:R-:W-:Y:S02]  /*03e0*/  FSETP.GEU.AND P3, PT, R29, 1.175494350822287508e-38, PT ;  /* 0x008000001d00780b */ /* 0x000fe40003f6e000 */
[----:B------:R-:W-:Y:S01]  /*03f0*/  FSETP.GEU.AND P1, PT, R7, 1.175494350822287508e-38, PT ;  /* 0x008000000700780b */ /* 0x000fe20003f2e000 */
[C---:B---3--:R-:W-:Y:S01]  /*0400*/  FADD R22, -R12.reuse, R8 ;  /* 0x000000080c167221 */ /* 0x048fe20000000100 */
[----:B----4-:R-:W-:Y:S01]  /*0410*/  FADD R16, -R12, R16 ;  /* 0x000000100c107221 */ /* 0x010fe20000000100 */
[----:B------:R-:W-:Y:S01]  /*0420*/  @P4 FMUL R23, R23, 0.25 ;  /* 0x3e80000017174820 */ /* 0x000fe20000400000 */
[----:B------:R-:W-:Y:S01]  /*0430*/  FADD R12, -R13, R9 ;  /* 0x000000090d0c7221 */ /* 0x000fe20000000100 */
[----:B------:R-:W-:Y:S01]  /*0440*/  @P2 FMUL R29, R29, 0.25 ;  /* 0x3e8000001d1d2820 */ /* 0x000fe20000400000 */
[----:B------:R-:W0:Y:S01]  /*0450*/  LDC.64 R8, c[0x0][0x230] ;  /* 0x00008c00ff087b82 */ /* 0x000e220000000a00 */
[----:B------:R-:W-:-:S02]  /*0460*/  @!P5 FMUL R23, R23, 16777216 ;  /* 0x4b8000001717d820 */ /* 0x000fc40000400000 */
[----:B------:R-:W-:Y:S02]  /*0470*/  @P6 FMUL R7, R7, 0.25 ;  /* 0x3e80000007076820 */ /* 0x000fe40000400000 */
[----:B------:R-:W-:Y:S02]  /*0480*/  @!P3 FMUL R29, R29, 16777216 ;  /* 0x4b8000001d1db820 */ /* 0x000fe40000400000 */
[----:B------:R-:W-:Y:S01]  /*0490*/  @!P1 FMUL R7, R7, 16777216 ;  /* 0x4b80000007079820 */ /* 0x000fe20000400000 */
[----:B------:R-:W1:Y:S01]  /*04a0*/  MUFU.RCP R24, R28 ;  /* 0x0000001c00187308 */ /* 0x000e620000001000 */
[----:B------:R-:W-:Y:S01]  /*04b0*/  FADD R17, -R13, R17 ;  /* 0x000000110d117221 */ /* 0x000fe20000000100 */
[C---:B------:R-:W-:Y:S01]  /*04c0*/  FADD R13, -R14.reuse, R10 ;  /* 0x0000000a0e0d7221 */ /* 0x040fe20000000100 */
[----:B------:R-:W-:Y:S01]  /*04d0*/  FADD R18, -R14, R18 ;  /* 0x000000120e127221 */ /* 0x000fe20000000100 */
[----:B------:R-:W-:-:S04]  /*04e0*/  FADD R14, -R15, R11 ;  /* 0x0000000b0f0e7221 */ /* 0x000fc80000000100 */
[----:B------:R2:W3:Y:S01]  /*04f0*/  MUFU.RCP R6, R29 ;  /* 0x0000001d00067308 */ /* 0x0004e20000001000 */
[C---:B------:R-:W-:Y:S02]  /*0500*/  FSEL R11, R4.reuse, 1, P2 ;  /* 0x3f800000040b7808 */ /* 0x040fe40001000000 */
[----:B------:R-:W-:-:S05]  /*0510*/  FSEL R10, R4, 1, P4 ;  /* 0x3f800000040a7808 */ /* 0x000fca0002000000 */
[----:B------:R-:W4:Y:S01]  /*0520*/  MUFU.RCP R23, R23 ;  /* 0x0000001700177308 */ /* 0x000f220000001000 */
[----:B------:R-:W-:-:S07]  /*0530*/  FSEL R4, R4, 1, P6 ;  /* 0x3f80000004047808 */ /* 0x000fce0003000000 */
[----:B------:R5:W0:Y:S01]  /*0540*/  MUFU.RCP R25, R7 ;  /* 0x0000000700197308 */ /* 0x000a220000001000 */
[----:B------:R-:W-:Y:S01]  /*0550*/  @!P3 FMUL R11, R11, 16777216 ;  /* 0x4b8000000b0bb820 */ /* 0x000fe20000400000 */
[----:B------:R-:W-:Y:S01]  /*0560*/  @!P5 FMUL R10, R10, 16777216 ;  /* 0x4b8000000a0ad820 */ /* 0x000fe20000400000 */
[----:B------:R-:W-:Y:S01]  /*0570*/  @!P1 FMUL R4, R4, 16777216 ;  /* 0x4b80000004049820 */ /* 0x000fe20000400000 */
[----:B------:R-:W-:Y:S01]  /*0580*/  FADD R19, -R15, R19 ;  /* 0x000000130f137221 */ /* 0x000fe20000000100 */
[----:B-1----:R-:W-:Y:S01]  /*0590*/  FMUL R15, R24, R5 ;  /* 0x00000005180f7220 */ /* 0x002fe20000400000 */
[----:B--2---:R-:W-:-:S04]  /*05a0*/  IMAD.WIDE R28, R21, 0x4, R26 ;  /* 0x00000004151c7825 */ /* 0x004fc800078e021a */
[----:B---3--:R-:W-:Y:S01]  /*05b0*/  FMUL R24, R6, R11 ;  /* 0x0000000b06187220 */ /* 0x008fe20000400000 */
[----:B----4-:R-:W-:Y:S01]  /*05c0*/  FMUL R23, R23, R10 ;  /* 0x0000000a17177220 */ /* 0x010fe20000400000 */
[----:B-----5:R-:W-:Y:S01]  /*05d0*/  CS2R R6, SRZ ;  /* 0x0000000000067805 */ /* 0x020fe2000001ff00 */
[----:B0-----:R-:W-:Y:S01]  /*05e0*/  IMAD.WIDE R26, R21, 0x4, R8 ;  /* 0x00000004151a7825 */ /* 0x001fe200078e0208 */
[----:B------:R-:W-:Y:S02]  /*05f0*/  CS2R R8, SRZ ;  /* 0x0000000000087805 */ /* 0x000fe4000001ff00 */
[----:B------:R-:W-:Y:S01]  /*0600*/  CS2R R10, SRZ ;  /* 0x00000000000a7805 */ /* 0x000fe2000001ff00 */
[----:B------:R-:W-:Y:S01]  /*0610*/  FMUL R25, R25, R4 ;  /* 0x0000000419197220 */ /* 0x000fe20000400000 */
[----:B------:R-:W-:-:S04]  /*0620*/  CS2R R4, SRZ ;  /* 0x0000000000047805 */ /* 0x000fc8000001ff00 */
[----:B------:R-:W2:Y:S04]  /*0630*/  @!P0 LDG.E.EL.128 R8, desc[UR6][R26.64] ;  /* 0x000000061a088981 */ /* 0x000ea8000c2e1d00 */
[----:B------:R0:W2:Y:S01]  /*0640*/  @!P0 LDG.E.EL.128 R4, desc[UR6][R28.64] ;  /* 0x000000061c048981 */ /* 0x0000a2000c2e1d00 */
[----:B------:R-:W0:Y:S01]  /*0650*/  S2R R21, SR_TID.X ;  /* 0x0000000000157919 */ /* 0x000e220000002100 */
[C---:B------:R-:W-:Y:S01]  /*0660*/  FMUL R19, R25.reuse, R19 ;  /* 0x0000001319137220 */ /* 0x040fe20000400000 */
[----:B------:R-:W-:Y:S01]  /*0670*/  FMUL R14, R25, R14 ;  /* 0x0000000e190e7220 */ /* 0x000fe20000400000 */
[----:B------:R-:W1:Y:S01]  /*0680*/  S2UR UR5, SR_CgaCtaId ;  /* 0x00000000000579c3 */ /* 0x000e620000008800 */
[----:B------:R-:W-:Y:S02]  /*0690*/  IMAD.SHL.U32 R25, R20, 0x40, RZ ;  /* 0x0000004014197824 */ /* 0x000fe400078e00ff */
[C---:B------:R-:W-:Y:S01]  /*06a0*/  FMUL R13, R23.reuse, R13 ;  /* 0x0000000d170d7220 */ /* 0x040fe20000400000 */
[----:B------:R-:W-:Y:S01]  /*06b0*/  UMOV UR4, 0x400 ;  /* 0x0000040000047882 */ /* 0x000fe20000000000 */
[----:B0-----:R-:W-:Y:S01]  /*06c0*/  SHF.R.U32.HI R29, RZ, 0x4, R21 ;  /* 0x00000004ff1d7819 */ /* 0x001fe20000011615 */
[----:B------:R-:W-:Y:S01]  /*06d0*/  FMUL R21, R23, R18 ;  /* 0x0000001217157220 */ /* 0x000fe20000400000 */
[----:B------:R-:W-:-:S02]  /*06e0*/  LOP3.LUT R18, R25, 0x3c0, RZ, 0xc0, !PT ;  /* 0x000003c019127812 */ /* 0x000fc400078ec0ff */
[----:B------:R-:W-:Y:S01]  /*06f0*/  SGXT.U32 R29, R29, 0x3 ;  /* 0x000000031d1d781a */ /* 0x000fe20000000000 */
[C---:B------:R-:W-:Y:S01]  /*0700*/  FMUL R25, R15.reuse, R22 ;  /* 0x000000160f197220 */ /* 0x040fe20000400000 */
[C---:B------:R-:W-:Y:S02]  /*0710*/  LOP3.LUT R22, R18.reuse, 0x20, RZ, 0xfc, !PT ;  /* 0x0000002012167812 */ /* 0x040fe400078efcff */
[C---:B------:R-:W-:Y:S01]  /*0720*/  LOP3.LUT R27, R18.reuse, R29, RZ, 0xfc, !PT ;  /* 0x0000001d121b7212 */ /* 0x040fe200078efcff */
[----:B------:R-:W-:Y:S01]  /*0730*/  FMUL R23, R15, R16 ;  /* 0x000000100f177220 */ /* 0x000fe20000400000 */
[C---:B------:R-:W-:Y:S02]  /*0740*/  LOP3.LUT R26, R18.reuse, 0x30, RZ, 0xfc, !PT ;  /* 0x00000030121a7812 */ /* 0x040fe400078efcff */
[C---:B------:R-:W-:Y:S02]  /*0750*/  LOP3.LUT R16, R18.reuse, 0x10, RZ, 0xfc, !PT ;  /* 0x0000001012107812 */ /* 0x040fe400078efcff */
[----:B------:R-:W-:-:S02]  /*0760*/  LEA.HI R15, R18, R27, RZ, 0x1c ;  /* 0x0000001b120f7211 */ /* 0x000fc400078fe0ff */
[-C--:B------:R-:W-:Y:S02]  /*0770*/  LEA.HI R18, R22, R27.reuse, RZ, 0x1c ;  /* 0x0000001b16127211 */ /* 0x080fe400078fe0ff */
[----:B------:R-:W-:Y:S01]  /*0780*/  LEA.HI R22, R26, R27, RZ, 0x1c ;  /* 0x0000001b1a167211 */ /* 0x000fe200078fe0ff */
[C---:B------:R-:W-:Y:S01]  /*0790*/  FMUL R26, R24.reuse, R17 ;  /* 0x00000011181a7220 */ /* 0x040fe20000400000 */
[----:B------:R-:W-:Y:S01]  /*07a0*/  FMUL R24, R24, R12 ;  /* 0x0000000c18187220 */ /* 0x000fe20000400000 */
[----:B-1----:R-:W-:Y:S01]  /*07b0*/  UPRMT UR4, UR5, 0x654, UR4 ;  /* 0x0000065405047896 */ /* 0x002fe20008000004 */
[----:B------:R-:W-:-:S05]  /*07c0*/  LEA.HI R16, R16, R27, RZ, 0x1c ;  /* 0x0000001b10107211 */ /* 0x000fca00078fe0ff */
[----:B------:R-:W-:Y:S02]  /*07d0*/  LEA R15, R15, UR4, 0x2 ;  /* 0x000000040f0f7c11 */ /* 0x000fe4000f8e10ff */
[----:B------:R-:W-:Y:S02]  /*07e0*/  LEA R16, R16, UR4, 0x2 ;  /* 0x0000000410107c11 */ /* 0x000fe4000f8e10ff */
[----:B------:R-:W-:Y:S02]  /*07f0*/  LEA R18, R18, UR4, 0x2 ;  /* 0x0000000412127c11 */ /* 0x000fe4000f8e10ff */
[----:B------:R-:W-:Y:S02]  /*0800*/  LEA R22, R22, UR4, 0x2 ;  /* 0x0000000416167c11 */ /* 0x000fe4000f8e10ff */
[----:B------:R-:W-:-:S04]  /*0810*/  SHF.R.U32.HI R17, RZ, 0x4, R3 ;  /* 0x00000004ff117819 */ /* 0x000fc80000011603 */
[----:B------:R-:W-:Y:S02]  /*0820*/  SGXT.U32 R17, R17, 0x5 ;  /* 0x000000051111781a */ /* 0x000fe40000000000 */
[----:B------:R-:W-:Y:S01]  /*0830*/  LOP3.LUT R0, R0, 0xc, R3, 0xf8, !PT ;  /* 0x0000000c00007812 */ /* 0x000fe200078ef803 */
[-CC-:B--2---:R-:W-:Y:S01]  /*0840*/  FFMA R12, R25, R4.reuse, R8.reuse ;  /* 0x00000004190c7223 */ /* 0x184fe20000000008 */
[----:B------:R-:W-:Y:S01]  /*0850*/  FFMA R23, R23, R4, R8 ;  /* 0x0000000417177223 */ /* 0x000fe20000000008 */
[-CC-:B------:R-:W-:Y:S01]  /*0860*/  FFMA R13, R13, R6.reuse, R10.reuse ;  /* 0x000000060d0d7223 */ /* 0x180fe2000000000a */
[----:B------:R-:W-:Y:S01]  /*0870*/  FFMA R4, R24, R5, R9 ;  /* 0x0000000518047223 */ /* 0x000fe20000000009 */
[----:B------:R-:W-:Y:S01]  /*0880*/  FFMA R14, R14, R7, R11 ;  /* 0x000000070e0e7223 */ /* 0x000fe2000000000b */
[----:B------:R-:W-:Y:S01]  /*0890*/  FSETP.GEU.AND P0, PT, R12, RZ, PT ;  /* 0x000000ff0c00720b */ /* 0x000fe20003f0e000 */
[----:B------:R-:W-:Y:S01]  /*08a0*/  FFMA R5, R26, R5, R9 ;  /* 0x000000051a057223 */ /* 0x000fe20000000009 */
[----:B------:R-:W-:Y:S01]  /*08b0*/  FSETP.GEU.AND P2, PT, R13, RZ, PT ;  /* 0x000000ff0d00720b */ /* 0x000fe20003f4e000 */
[----:B------:R-:W-:Y:S01]  /*08c0*/  FFMA R21, R21, R6, R10 ;  /* 0x0000000615157223 */ /* 0x000fe2000000000a */
[----:B------:R-:W-:Y:S01]  /*08d0*/  FSETP.GEU.AND P3, PT, R4, RZ, PT ;  /* 0x000000ff0400720b */ /* 0x000fe20003f6e000 */
[----:B------:R-:W-:Y:S01]  /*08e0*/  FFMA R19, R19, R7, R11 ;  /* 0x0000000713137223 */ /* 0x000fe2000000000b */
[----:B------:R-:W-:-:S02]  /*08f0*/  FSETP.GEU.AND P1, PT, R14, RZ, PT ;  /* 0x000000ff0e00720b */ /* 0x000fc40003f2e000 */
[----:B------:R-:W-:Y:S02]  /*0900*/  FSEL R12, R12, RZ, P0 ;  /* 0x000000ff0c0c7208 */ /* 0x000fe40000000000 */
[----:B------:R-:W-:Y:S02]  /*0910*/  FSETP.GEU.AND P0, PT, R23, RZ, PT ;  /* 0x000000ff1700720b */ /* 0x000fe40003f0e000 */
[----:B------:R-:W-:Y:S02]  /*0920*/  FSEL R13, R13, RZ, P2 ;  /* 0x000000ff0d0d7208 */ /* 0x000fe40001000000 */
[----:B------:R-:W-:Y:S02]  /*0930*/  FSEL R7, R4, RZ, P3 ;  /* 0x000000ff04077208 */ /* 0x000fe40001800000 */
[----:B------:R-:W-:Y:S02]  /*0940*/  FSEL R9, R14, RZ, P1 ;  /* 0x000000ff0e097208 */ /* 0x000fe40000800000 */
[----:B------:R-:W-:-:S02]  /*0950*/  FSETP.GEU.AND P2, PT, R5, RZ, PT ;  /* 0x000000ff0500720b */ /* 0x000fc40003f4e000 */
[----:B------:R-:W-:Y:S02]  /*0960*/  FSEL R23, R23, RZ, P0 ;  /* 0x000000ff17177208 */ /* 0x000fe40000000000 */
[----:B------:R-:W-:Y:S02]  /*0970*/  FSETP.GEU.AND P1, PT, R21, RZ, PT ;  /* 0x000000ff1500720b */ /* 0x000fe40003f2e000 */
[----:B------:R-:W-:Y:S01]  /*0980*/  FSETP.GEU.AND P0, PT, R19, RZ, PT ;  /* 0x000000ff1300720b */ /* 0x000fe20003f0e000 */
[----:B------:R-:W-:Y:S01]  /*0990*/  STS [R15], R12 ;  /* 0x0000000c0f007388 */ /* 0x000fe20000000800 */
[----:B------:R-:W-:Y:S02]  /*09a0*/  FSEL R11, R5, RZ, P2 ;  /* 0x000000ff050b7208 */ /* 0x000fe40001000000 */
[----:B------:R-:W-:Y:S01]  /*09b0*/  FSEL R21, R21, RZ, P1 ;  /* 0x000000ff15157208 */ /* 0x000fe20000800000 */
[----:B------:R-:W-:Y:S01]  /*09c0*/  STS [R16+0x40], R7 ;  /* 0x0000400710007388 */ /* 0x000fe20000000800 */
[----:B------:R-:W-:-:S03]  /*09d0*/  FSEL R19, R19, RZ, P0 ;  /* 0x000000ff13137208 */ /* 0x000fc60000000000 */
[----:B------:R-:W-:Y:S04]  /*09e0*/  STS [R18+0x80], R13 ;  /* 0x0000800d12007388 */ /* 0x000fe80000000800 */
[----:B------:R0:W-:Y:S04]  /*09f0*/  STS [R22+0xc0], R9 ;  /* 0x0000c00916007388 */ /* 0x0001e80000000800 */
[----:B------:R-:W-:Y:S04]  /*0a00*/  STS [R15+0x20], R23 ;  /* 0x000020170f007388 */ /* 0x000fe80000000800 */
[----:B------:R1:W-:Y:S04]  /*0a10*/  STS [R16+0x60], R11 ;  /* 0x0000600b10007388 */ /* 0x0003e80000000800 */
[----:B------:R-:W-:Y:S04]  /*0a20*/  STS [R18+0xa0], R21 ;  /* 0x0000a01512007388 */ /* 0x000fe80000000800 */
[----:B------:R-:W-:Y:S01]  /*0a30*/  STS [R22+0xe0], R19 ;  /* 0x0000e01316007388 */ /* 0x000fe20000000800 */
[----:B------:R-:W-:-:S05]  /*0a40*/  LOP3.LUT R10, R3, 0x1fc, RZ, 0xc0, !PT ;  /* 0x000001fc030a7812 */ /* 0x000fca00078ec0ff */
[----:B------:R-:W-:Y:S01]  /*0a50*/  IMAD.IADD R17, R10, 0x1, R17 ;  /* 0x000000010a117824 */ /* 0x000fe200078e0211 */
[----:B0-----:R-:W-:-:S04]  /*0a60*/  SHF.R.U32.HI R9, RZ, 0x2, R20 ;  /* 0x00000002ff097819 */ /* 0x001fc80000011614 */
[----:B------:R-:W-:Y:S01]  /*0a70*/  LEA R17, R17, UR4, 0x2 ;  /* 0x0000000411117c11 */ /* 0x000fe2000f8e10ff */
[----:B------:R-:W-:Y:S01]  /*0a80*/  BAR.SYNC.DEFER_BLOCKING 0x0 ;  /* 0x0000000000007b1d */ /* 0x000fe20000010000 */
[----:B------:R-:W-:-:S04]  /*0a90*/  SGXT.U32 R9, R9, 0x5 ;  /* 0x000000050909781a */ /* 0x000fc80000000000 */
[----:B------:R-:W-:-:S03]  /*0aa0*/  LOP3.LUT R2, R9, R2, RZ, 0xfc, !PT ;  /* 0x0000000209027212 */ /* 0x000fc600078efcff */
[----:B------:R-:W0:Y:S02]  /*0ab0*/  LDC.64 R8, c[0x0][0x238] ;  /* 0x00008e00ff087b82 */ /* 0x000e240000000a00 */
[----:B-1----:R-:W-:Y:S01]  /*0ac0*/  IMAD.HI R11, R2, 0x2aaaaaab, RZ ;  /* 0x2aaaaaab020b7827 */ /* 0x002fe200078e02ff */
[----:B------:R-:W-:Y:S04]  /*0ad0*/  LDS R4, [R17] ;  /* 0x0000000011047984 */ /* 0x000fe80000000800 */
[----:B------:R-:W-:Y:S04]  /*0ae0*/  LDS R5, [R17+0x4] ;  /* 0x0000040011057984 */ /* 0x000fe80000000800 */
[----:B------:R-:W-:Y:S04]  /*0af0*/  LDS R6, [R17+0x8] ;  /* 0x0000080011067984 */ /* 0x000fe80000000800 */
[----:B------:R-:W1:Y:S01]  /*0b00*/  LDS R7, [R17+0xc] ;  /* 0x00000c0011077984 */ /* 0x000e620000000800 */
[----:B------:R-:W-:-:S04]  /*0b10*/  SHF.R.U32.HI R12, RZ, 0x1f, R11 ;  /* 0x0000001fff0c7819 */ /* 0x000fc8000001160b */
[----:B------:R-:W-:Y:S02]  /*0b20*/  LEA.HI.SX32 R13, R11, R12, 0x1b ;  /* 0x0000000c0b0d7211 */ /* 0x000fe400078fdaff */
[----:B------:R-:W-:Y:S02]  /*0b30*/  ISETP.GE.AND P0, PT, R0, 0x10, PT ;  /* 0x000000100000780c */ /* 0x000fe40003f06270 */
[C---:B------:R-:W-:Y:S01]  /*0b40*/  LOP3.LUT R11, R2.reuse, 0x20, RZ, 0xfc, !PT ;  /* 0x00000020020b7812 */ /* 0x040fe200078efcff */
[----:B------:R-:W-:Y:S01]  /*0b50*/  IMAD R3, R13, -0xc0, R2 ;  /* 0xffffff400d037824 */ /* 0x000fe200078e0202 */
[----:B------:R-:W-:Y:S02]  /*0b60*/  ISETP.LT.AND P1, PT, R2, 0x300, !P0 ;  /* 0x000003000200780c */ /* 0x000fe40004721270 */
[----:B------:R-:W-:Y:S01]  /*0b70*/  ISETP.LT.AND P0, PT, R11, 0x300, !P0 ;  /* 0x000003000b00780c */ /* 0x000fe20004701270 */
[----:B------:R-:W-:-:S04]  /*0b80*/  IMAD R12, R3, 0x10, R0 ;  /* 0x00000010030c7824 */ /* 0x000fc800078e0200 */
[----:B------:R-:W-:Y:S01]  /*0b90*/  IMAD R3, R13, 0x8000, R12 ;  /* 0x000080000d037824 */ /* 0x000fe200078e020c */
[----:B------:R-:W-:-:S03]  /*0ba0*/  LOP3.LUT R13, R10, 0x200, RZ, 0xfc, !PT ;  /* 0x000002000a0d7812 */ /* 0x000fc600078efcff */
[----:B0-----:R-:W-:Y:S01]  /*0bb0*/  IMAD.WIDE R2, R3, 0x4, R8 ;  /* 0x0000000403027825 */ /* 0x001fe200078e0208 */
[----:B------:R-:W-:-:S04]  /*0bc0*/  LEA.HI R13, R13, R10, RZ, 0x1c ;  /* 0x0000000a0d0d7211 */ /* 0x000fc800078fe0ff */
[----:B------:R-:W-:Y:S01]  /*0bd0*/  LEA R13, R13, UR4, 0x2 ;  /* 0x000000040d0d7c11 */ /* 0x000fe2000f8e10ff */
[----:B-1----:R0:W-:Y:S02]  /*0be0*/  @P1 STG.E.128 desc[UR6][R2.64], R4 ;  /* 0x0000000402001986 */ /* 0x0021e4000c101d06 */
[----:B0-----:R-:W-:Y:S05]  /*0bf0*/  @!P0 EXIT ;  /* 0x000000000000894d */ /* 0x001fea0003800000 */
[----:B0-----:R-:W-:Y:S01]  /*0c00*/  LDS R4, [R13+0x800] ;  /* 0x000800000d047984 */ /* 0x001fe20000000800 */
[----:B------:R-:W-:-:S03]  /*0c10*/  IMAD.HI R2, R11, 0x2aaaaaab, RZ ;  /* 0x2aaaaaab0b027827 */ /* 0x000fc600078e02ff */
[----:B------:R-:W-:Y:S02]  /*0c20*/  LDS R5, [R13+0x804] ;  /* 0x000804000d057984 */ /* 0x000fe40000000800 */
[----:B------:R-:W-:Y:S02]  /*0c30*/  SHF.R.U32.HI R3, RZ, 0x1f, R2 ;  /* 0x0000001fff037819 */ /* 0x000fe40000011602 */
[----:B------:R-:W-:Y:S02]  /*0c40*/  LDS R6, [R13+0x808] ;  /* 0x000808000d067984 */ /* 0x000fe40000000800 */
[----:B------:R-:W-:Y:S02]  /*0c50*/  LEA.HI.SX32 R2, R2, R3, 0x1b ;  /* 0x0000000302027211 */ /* 0x000fe400078fdaff */
[----:B------:R-:W0:Y:S03]  /*0c60*/  LDS R7, [R13+0x80c] ;  /* 0x00080c000d077984 */ /* 0x000e260000000800 */
[----:B------:R-:W-:-:S04]  /*0c70*/  IMAD R11, R2, -0xc0, R11 ;  /* 0xffffff40020b7824 */ /* 0x000fc800078e020b */
[----:B------:R-:W-:-:S04]  /*0c80*/  IMAD R11, R11, 0x10, R0 ;  /* 0x000000100b0b7824 */ /* 0x000fc800078e0200 */
[----:B------:R-:W-:-:S04]  /*0c90*/  IMAD R11, R2, 0x8000, R11 ;  /* 0x00008000020b7824 */ /* 0x000fc800078e020b */
[----:B------:R-:W-:-:S05]  /*0ca0*/  IMAD.WIDE R8, R11, 0x4, R8 ;  /* 0x000000040b087825 */ /* 0x000fca00078e0208 */
[----:B0-----:R-:W-:Y:S01]  /*0cb0*/  STG.E.128 desc[UR6][R8.64], R4 ;  /* 0x0000000408007986 */ /* 0x001fe2000c101d06 */
[----:B------:R-:W-:Y:S05]  /*0cc0*/  EXIT ;  /* 0x000000000000794d */ /* 0x000fea0003800000 */
.L_x_0:
[----:B------:R-:W-:-:S00]  /*0cd0*/  BRA `(.L_x_0) ;  /* 0xfffffffc00fc7947 */ /* 0x000fc0000383ffff */
[----:B------:R-:W-:-:S00]  /*0ce0*/  NOP ;  /* 0x0000000000007918 */ /* 0x000fc00000000000 */
        /* <DEDUP_REMOVED lines=9> */
.L_x_1:


//--------------------- .nv.global.init           --------------------------
	.section	.nv.global.init,"aw",@progbits
.nv.global.init:
	.type		_$_str,@object
	.size		_$_str,(_$_str_$_2 - _$_str)
_$_str:
        /*0000*/ 	.byte	0x5f, 0x5f, 0x43, 0x55, 0x44, 0x41, 0x5f, 0x46, 0x54, 0x5a, 0x00
	.type		_$_str_$_2,@object
	.size		_$_str_$_2,(.L_1 - _$_str_$_2)
_$_str_$_2:
        /*000b*/ 	.byte	0x5f, 0x5f, 0x43, 0x55, 0x44, 0x41, 0x5f, 0x50, 0x52, 0x45, 0x43, 0x5f, 0x53, 0x51, 0x52, 0x54
        /*001b*/ 	.byte	0x00
.L_1:


//--------------------- .nv.shared.triton_poi_fused__native_batch_norm_legit_no_training_relu_8 --------------------------
	.section	.nv.shared.triton_poi_fused__native_batch_norm_legit_no_training_relu_8,"aw",@nobits
	.sectionflags	@""
	.align	16
	.zero		1024


//--------------------- .nv.constant0.triton_poi_fused__native_batch_norm_legit_no_training_relu_8 --------------------------
	.section	.nv.constant0.triton_poi_fused__native_batch_norm_legit_no_training_relu_8,"a",@progbits
	.sectionflags	@""
	.align	4
.nv.constant0.triton_poi_fused__native_batch_norm_legit_no_training_relu_8:
	.zero		584
